//
// Generated by NVIDIA NVVM Compiler
//
// Compiler Build ID: CL-36424714
// Cuda compilation tools, release 13.0, V13.0.88
// Based on NVVM 20.0.0
//

.version 9.0
.target sm_100
.address_size 64

	// .globl	_Z13conv2d_kernelPKfS0_S0_Pfiiiii

.visible .entry _Z13conv2d_kernelPKfS0_S0_Pfiiiii(
	.param .u64 .ptr .align 1 _Z13conv2d_kernelPKfS0_S0_Pfiiiii_param_0,
	.param .u64 .ptr .align 1 _Z13conv2d_kernelPKfS0_S0_Pfiiiii_param_1,
	.param .u64 .ptr .align 1 _Z13conv2d_kernelPKfS0_S0_Pfiiiii_param_2,
	.param .u64 .ptr .align 1 _Z13conv2d_kernelPKfS0_S0_Pfiiiii_param_3,
	.param .u32 _Z13conv2d_kernelPKfS0_S0_Pfiiiii_param_4,
	.param .u32 _Z13conv2d_kernelPKfS0_S0_Pfiiiii_param_5,
	.param .u32 _Z13conv2d_kernelPKfS0_S0_Pfiiiii_param_6,
	.param .u32 _Z13conv2d_kernelPKfS0_S0_Pfiiiii_param_7,
	.param .u32 _Z13conv2d_kernelPKfS0_S0_Pfiiiii_param_8
)
{
	.reg .pred 	%p<35>;
	.reg .b32 	%r<136>;
	.reg .b32 	%f<154>;
	.reg .b64 	%rd<49>;

	ld.param.u64 	%rd11, [_Z13conv2d_kernelPKfS0_S0_Pfiiiii_param_0];
	ld.param.u64 	%rd12, [_Z13conv2d_kernelPKfS0_S0_Pfiiiii_param_1];
	ld.param.u64 	%rd9, [_Z13conv2d_kernelPKfS0_S0_Pfiiiii_param_2];
	ld.param.u64 	%rd10, [_Z13conv2d_kernelPKfS0_S0_Pfiiiii_param_3];
	ld.param.u32 	%r63, [_Z13conv2d_kernelPKfS0_S0_Pfiiiii_param_4];
	ld.param.u32 	%r66, [_Z13conv2d_kernelPKfS0_S0_Pfiiiii_param_5];
	ld.param.u32 	%r67, [_Z13conv2d_kernelPKfS0_S0_Pfiiiii_param_6];
	ld.param.u32 	%r65, [_Z13conv2d_kernelPKfS0_S0_Pfiiiii_param_8];
	cvta.to.global.u64 	%rd1, %rd12;
	cvta.to.global.u64 	%rd2, %rd11;
	cvta.to.global.u64 	%rd3, %rd10;
	mov.u32 	%r68, %ctaid.x;
	mov.u32 	%r69, %ntid.x;
	mov.u32 	%r70, %tid.x;
	mad.lo.s32 	%r1, %r68, %r69, %r70;
	mov.u32 	%r71, %ctaid.y;
	mov.u32 	%r72, %ntid.y;
	mov.u32 	%r73, %tid.y;
	mad.lo.s32 	%r74, %r71, %r72, %r73;
	setp.ge.s32 	%p1, %r1, %r66;
	sub.s32 	%r75, %r67, %r65;
	setp.gt.s32 	%p2, %r74, %r75;
	or.pred  	%p3, %p1, %p2;
	@%p3 bra 	$L__BB0_47;
	ld.param.u32 	%r113, [_Z13conv2d_kernelPKfS0_S0_Pfiiiii_param_7];
	sub.s32 	%r4, %r113, %r65;
	setp.lt.s32 	%p4, %r4, 0;
	@%p4 bra 	$L__BB0_47;
	cvta.to.global.u64 	%rd13, %rd9;
	mul.wide.s32 	%rd14, %r1, 4;
	add.s64 	%rd4, %rd13, %rd14;
	setp.lt.s32 	%p5, %r65, 1;
	add.s32 	%r5, %r4, 1;
	mad.lo.s32 	%r76, %r1, %r75, %r1;
	add.s32 	%r77, %r76, %r74;
	mad.lo.s32 	%r6, %r77, %r4, %r77;
	@%p5 bra 	$L__BB0_35;
	setp.lt.s32 	%p14, %r63, 1;
	@%p14 bra 	$L__BB0_23;
	and.b32  	%r7, %r63, 15;
	and.b32  	%r8, %r63, 7;
	and.b32  	%r9, %r63, 2147483632;
	and.b32  	%r10, %r63, 3;
	neg.s32 	%r11, %r9;
	add.s64 	%rd5, %rd2, 32;
	add.s64 	%rd6, %rd1, 32;
	mov.b32 	%r115, 0;
$L__BB0_5:
	ld.global.f32 	%f151, [%rd4];
	mov.b32 	%r116, 0;
$L__BB0_6:
	ld.param.u32 	%r114, [_Z13conv2d_kernelPKfS0_S0_Pfiiiii_param_7];
	add.s32 	%r95, %r116, %r74;
	mad.lo.s32 	%r14, %r95, %r114, %r115;
	mov.u32 	%r96, %ctaid.x;
	mov.u32 	%r97, %ntid.x;
	mov.u32 	%r98, %tid.x;
	mad.lo.s32 	%r99, %r96, %r97, %r98;
	mad.lo.s32 	%r100, %r65, %r99, %r116;
	mul.lo.s32 	%r15, %r100, %r65;
	mov.b32 	%r117, 0;
$L__BB0_7:
	setp.lt.u32 	%p23, %r63, 16;
	add.s32 	%r102, %r14, %r117;
	mul.lo.s32 	%r17, %r102, %r63;
	add.s32 	%r103, %r15, %r117;
	mul.lo.s32 	%r18, %r103, %r63;
	mov.b32 	%r122, 0;
	@%p23 bra 	$L__BB0_10;
	mov.u32 	%r118, %r18;
	mov.u32 	%r119, %r17;
	mov.u32 	%r120, %r11;
$L__BB0_9:
	.pragma "nounroll";
	mul.wide.s32 	%rd31, %r119, 4;
	add.s64 	%rd32, %rd5, %rd31;
	mul.wide.s32 	%rd33, %r118, 4;
	add.s64 	%rd34, %rd6, %rd33;
	ld.global.f32 	%f53, [%rd32+-32];
	ld.global.f32 	%f54, [%rd34+-32];
	fma.rn.f32 	%f55, %f53, %f54, %f151;
	ld.global.f32 	%f56, [%rd32+-28];
	ld.global.f32 	%f57, [%rd34+-28];
	fma.rn.f32 	%f58, %f56, %f57, %f55;
	ld.global.f32 	%f59, [%rd32+-24];
	ld.global.f32 	%f60, [%rd34+-24];
	fma.rn.f32 	%f61, %f59, %f60, %f58;
	ld.global.f32 	%f62, [%rd32+-20];
	ld.global.f32 	%f63, [%rd34+-20];
	fma.rn.f32 	%f64, %f62, %f63, %f61;
	ld.global.f32 	%f65, [%rd32+-16];
	ld.global.f32 	%f66, [%rd34+-16];
	fma.rn.f32 	%f67, %f65, %f66, %f64;
	ld.global.f32 	%f68, [%rd32+-12];
	ld.global.f32 	%f69, [%rd34+-12];
	fma.rn.f32 	%f70, %f68, %f69, %f67;
	ld.global.f32 	%f71, [%rd32+-8];
	ld.global.f32 	%f72, [%rd34+-8];
	fma.rn.f32 	%f73, %f71, %f72, %f70;
	ld.global.f32 	%f74, [%rd32+-4];
	ld.global.f32 	%f75, [%rd34+-4];
	fma.rn.f32 	%f76, %f74, %f75, %f73;
	ld.global.f32 	%f77, [%rd32];
	ld.global.f32 	%f78, [%rd34];
	fma.rn.f32 	%f79, %f77, %f78, %f76;
	ld.global.f32 	%f80, [%rd32+4];
	ld.global.f32 	%f81, [%rd34+4];
	fma.rn.f32 	%f82, %f80, %f81, %f79;
	ld.global.f32 	%f83, [%rd32+8];
	ld.global.f32 	%f84, [%rd34+8];
	fma.rn.f32 	%f85, %f83, %f84, %f82;
	ld.global.f32 	%f86, [%rd32+12];
	ld.global.f32 	%f87, [%rd34+12];
	fma.rn.f32 	%f88, %f86, %f87, %f85;
	ld.global.f32 	%f89, [%rd32+16];
	ld.global.f32 	%f90, [%rd34+16];
	fma.rn.f32 	%f91, %f89, %f90, %f88;
	ld.global.f32 	%f92, [%rd32+20];
	ld.global.f32 	%f93, [%rd34+20];
	fma.rn.f32 	%f94, %f92, %f93, %f91;
	ld.global.f32 	%f95, [%rd32+24];
	ld.global.f32 	%f96, [%rd34+24];
	fma.rn.f32 	%f97, %f95, %f96, %f94;
	ld.global.f32 	%f98, [%rd32+28];
	ld.global.f32 	%f99, [%rd34+28];
	fma.rn.f32 	%f151, %f98, %f99, %f97;
	add.s32 	%r120, %r120, 16;
	add.s32 	%r119, %r119, 16;
	add.s32 	%r118, %r118, 16;
	setp.ne.s32 	%p24, %r120, 0;
	mov.u32 	%r122, %r9;
	@%p24 bra 	$L__BB0_9;
$L__BB0_10:
	setp.eq.s32 	%p25, %r7, 0;
	@%p25 bra 	$L__BB0_20;
	add.s32 	%r104, %r7, -1;
	setp.lt.u32 	%p26, %r104, 7;
	@%p26 bra 	$L__BB0_13;
	add.s32 	%r105, %r122, %r17;
	add.s32 	%r106, %r122, %r18;
	mul.wide.s32 	%rd35, %r105, 4;
	add.s64 	%rd36, %rd2, %rd35;
	ld.global.f32 	%f101, [%rd36];
	mul.wide.s32 	%rd37, %r106, 4;
	add.s64 	%rd38, %rd1, %rd37;
	ld.global.f32 	%f102, [%rd38];
	fma.rn.f32 	%f103, %f101, %f102, %f151;
	ld.global.f32 	%f104, [%rd36+4];
	ld.global.f32 	%f105, [%rd38+4];
	fma.rn.f32 	%f106, %f104, %f105, %f103;
	ld.global.f32 	%f107, [%rd36+8];
	ld.global.f32 	%f108, [%rd38+8];
	fma.rn.f32 	%f109, %f107, %f108, %f106;
	ld.global.f32 	%f110, [%rd36+12];
	ld.global.f32 	%f111, [%rd38+12];
	fma.rn.f32 	%f112, %f110, %f111, %f109;
	ld.global.f32 	%f113, [%rd36+16];
	ld.global.f32 	%f114, [%rd38+16];
	fma.rn.f32 	%f115, %f113, %f114, %f112;
	ld.global.f32 	%f116, [%rd36+20];
	ld.global.f32 	%f117, [%rd38+20];
	fma.rn.f32 	%f118, %f116, %f117, %f115;
	ld.global.f32 	%f119, [%rd36+24];
	ld.global.f32 	%f120, [%rd38+24];
	fma.rn.f32 	%f121, %f119, %f120, %f118;
	ld.global.f32 	%f122, [%rd36+28];
	ld.global.f32 	%f123, [%rd38+28];
	fma.rn.f32 	%f151, %f122, %f123, %f121;
	add.s32 	%r122, %r122, 8;
$L__BB0_13:
	setp.eq.s32 	%p27, %r8, 0;
	@%p27 bra 	$L__BB0_20;
	add.s32 	%r107, %r8, -1;
	setp.lt.u32 	%p28, %r107, 3;
	@%p28 bra 	$L__BB0_16;
	add.s32 	%r108, %r122, %r17;
	add.s32 	%r109, %r122, %r18;
	mul.wide.s32 	%rd39, %r108, 4;
	add.s64 	%rd40, %rd2, %rd39;
	ld.global.f32 	%f125, [%rd40];
	mul.wide.s32 	%rd41, %r109, 4;
	add.s64 	%rd42, %rd1, %rd41;
	ld.global.f32 	%f126, [%rd42];
	fma.rn.f32 	%f127, %f125, %f126, %f151;
	ld.global.f32 	%f128, [%rd40+4];
	ld.global.f32 	%f129, [%rd42+4];
	fma.rn.f32 	%f130, %f128, %f129, %f127;
	ld.global.f32 	%f131, [%rd40+8];
	ld.global.f32 	%f132, [%rd42+8];
	fma.rn.f32 	%f133, %f131, %f132, %f130;
	ld.global.f32 	%f134, [%rd40+12];
	ld.global.f32 	%f135, [%rd42+12];
	fma.rn.f32 	%f151, %f134, %f135, %f133;
	add.s32 	%r122, %r122, 4;
$L__BB0_16:
	setp.eq.s32 	%p29, %r10, 0;
	@%p29 bra 	$L__BB0_20;
	setp.eq.s32 	%p30, %r10, 1;
	add.s32 	%r110, %r122, %r17;
	add.s32 	%r111, %r122, %r18;
	mul.wide.s32 	%rd43, %r110, 4;
	add.s64 	%rd7, %rd2, %rd43;
	ld.global.f32 	%f136, [%rd7];
	mul.wide.s32 	%rd44, %r111, 4;
	add.s64 	%rd8, %rd1, %rd44;
	ld.global.f32 	%f137, [%rd8];
	fma.rn.f32 	%f151, %f136, %f137, %f151;
	@%p30 bra 	$L__BB0_20;
	setp.eq.s32 	%p31, %r10, 2;
	ld.global.f32 	%f138, [%rd7+4];
	ld.global.f32 	%f139, [%rd8+4];
	fma.rn.f32 	%f151, %f138, %f139, %f151;
	@%p31 bra 	$L__BB0_20;
	ld.global.f32 	%f140, [%rd7+8];
	ld.global.f32 	%f141, [%rd8+8];
	fma.rn.f32 	%f151, %f140, %f141, %f151;
$L__BB0_20:
	add.s32 	%r117, %r117, 1;
	setp.ne.s32 	%p32, %r117, %r65;
	@%p32 bra 	$L__BB0_7;
	add.s32 	%r116, %r116, 1;
	setp.ne.s32 	%p33, %r116, %r65;
	@%p33 bra 	$L__BB0_6;
	ld.param.u64 	%rd48, [_Z13conv2d_kernelPKfS0_S0_Pfiiiii_param_3];
	add.s32 	%r112, %r115, %r6;
	cvta.to.global.u64 	%rd45, %rd48;
	mul.wide.s32 	%rd46, %r112, 4;
	add.s64 	%rd47, %rd45, %rd46;
	st.global.f32 	[%rd47], %f151;
	add.s32 	%r32, %r115, 1;
	setp.eq.s32 	%p34, %r115, %r4;
	mov.u32 	%r115, %r32;
	@%p34 bra 	$L__BB0_47;
	bra.uni 	$L__BB0_5;
$L__BB0_23:
	and.b32  	%r33, %r5, 15;
	setp.lt.u32 	%p15, %r4, 15;
	mov.b32 	%r126, 0;
	@%p15 bra 	$L__BB0_26;
	and.b32  	%r126, %r5, -16;
	ld.global.f32 	%f152, [%rd4];
	mov.b32 	%r124, 0;
$L__BB0_25:
	.pragma "nounroll";
	add.s32 	%r87, %r124, %r6;
	mul.wide.s32 	%rd23, %r87, 4;
	add.s64 	%rd24, %rd3, %rd23;
	st.global.f32 	[%rd24], %f152;
	ld.global.f32 	%f39, [%rd4];
	st.global.f32 	[%rd24+4], %f39;
	st.global.f32 	[%rd24+8], %f39;
	ld.global.f32 	%f40, [%rd4];
	st.global.f32 	[%rd24+12], %f40;
	st.global.f32 	[%rd24+16], %f40;
	ld.global.f32 	%f41, [%rd4];
	st.global.f32 	[%rd24+20], %f41;
	st.global.f32 	[%rd24+24], %f41;
	ld.global.f32 	%f42, [%rd4];
	st.global.f32 	[%rd24+28], %f42;
	st.global.f32 	[%rd24+32], %f42;
	ld.global.f32 	%f43, [%rd4];
	st.global.f32 	[%rd24+36], %f43;
	st.global.f32 	[%rd24+40], %f43;
	ld.global.f32 	%f44, [%rd4];
	st.global.f32 	[%rd24+44], %f44;
	st.global.f32 	[%rd24+48], %f44;
	ld.global.f32 	%f45, [%rd4];
	st.global.f32 	[%rd24+52], %f45;
	st.global.f32 	[%rd24+56], %f45;
	ld.global.f32 	%f152, [%rd4];
	st.global.f32 	[%rd24+60], %f152;
	add.s32 	%r124, %r124, 16;
	setp.ne.s32 	%p16, %r124, %r126;
	@%p16 bra 	$L__BB0_25;
$L__BB0_26:
	setp.eq.s32 	%p17, %r33, 0;
	@%p17 bra 	$L__BB0_47;
	and.b32  	%r38, %r5, 7;
	setp.lt.u32 	%p18, %r33, 8;
	@%p18 bra 	$L__BB0_29;
	ld.global.f32 	%f46, [%rd4];
	add.s32 	%r88, %r126, %r6;
	mul.wide.s32 	%rd25, %r88, 4;
	add.s64 	%rd26, %rd3, %rd25;
	st.global.f32 	[%rd26], %f46;
	st.global.f32 	[%rd26+4], %f46;
	ld.global.f32 	%f47, [%rd4];
	st.global.f32 	[%rd26+8], %f47;
	st.global.f32 	[%rd26+12], %f47;
	ld.global.f32 	%f48, [%rd4];
	st.global.f32 	[%rd26+16], %f48;
	st.global.f32 	[%rd26+20], %f48;
	ld.global.f32 	%f49, [%rd4];
	st.global.f32 	[%rd26+24], %f49;
	st.global.f32 	[%rd26+28], %f49;
	add.s32 	%r126, %r126, 8;
$L__BB0_29:
	setp.eq.s32 	%p19, %r38, 0;
	@%p19 bra 	$L__BB0_47;
	and.b32  	%r41, %r5, 3;
	setp.lt.u32 	%p20, %r38, 4;
	@%p20 bra 	$L__BB0_32;
	ld.global.f32 	%f50, [%rd4];
	add.s32 	%r89, %r126, %r6;
	mul.wide.s32 	%rd27, %r89, 4;
	add.s64 	%rd28, %rd3, %rd27;
	st.global.f32 	[%rd28], %f50;
	st.global.f32 	[%rd28+4], %f50;
	ld.global.f32 	%f51, [%rd4];
	st.global.f32 	[%rd28+8], %f51;
	st.global.f32 	[%rd28+12], %f51;
	add.s32 	%r126, %r126, 4;
$L__BB0_32:
	setp.eq.s32 	%p21, %r41, 0;
	@%p21 bra 	$L__BB0_47;
	ld.global.f32 	%f21, [%rd4];
	mov.b32 	%r129, 0;
$L__BB0_34:
	.pragma "nounroll";
	add.s32 	%r91, %r126, %r6;
	mul.wide.s32 	%rd29, %r91, 4;
	add.s64 	%rd30, %rd3, %rd29;
	st.global.f32 	[%rd30], %f21;
	add.s32 	%r126, %r126, 1;
	add.s32 	%r129, %r129, 1;
	setp.eq.s32 	%p22, %r129, %r41;
	@%p22 bra 	$L__BB0_47;
	bra.uni 	$L__BB0_34;
$L__BB0_35:
	and.b32  	%r48, %r5, 15;
	setp.lt.u32 	%p6, %r4, 15;
	mov.b32 	%r132, 0;
	@%p6 bra 	$L__BB0_38;
	and.b32  	%r132, %r5, -16;
	ld.global.f32 	%f153, [%rd4];
	mov.b32 	%r130, 0;
$L__BB0_37:
	.pragma "nounroll";
	add.s32 	%r80, %r130, %r6;
	mul.wide.s32 	%rd15, %r80, 4;
	add.s64 	%rd16, %rd3, %rd15;
	st.global.f32 	[%rd16], %f153;
	ld.global.f32 	%f26, [%rd4];
	st.global.f32 	[%rd16+4], %f26;
	st.global.f32 	[%rd16+8], %f26;
	ld.global.f32 	%f27, [%rd4];
	st.global.f32 	[%rd16+12], %f27;
	st.global.f32 	[%rd16+16], %f27;
	ld.global.f32 	%f28, [%rd4];
	st.global.f32 	[%rd16+20], %f28;
	st.global.f32 	[%rd16+24], %f28;
	ld.global.f32 	%f29, [%rd4];
	st.global.f32 	[%rd16+28], %f29;
	st.global.f32 	[%rd16+32], %f29;
	ld.global.f32 	%f30, [%rd4];
	st.global.f32 	[%rd16+36], %f30;
	st.global.f32 	[%rd16+40], %f30;
	ld.global.f32 	%f31, [%rd4];
	st.global.f32 	[%rd16+44], %f31;
	st.global.f32 	[%rd16+48], %f31;
	ld.global.f32 	%f32, [%rd4];
	st.global.f32 	[%rd16+52], %f32;
	st.global.f32 	[%rd16+56], %f32;
	ld.global.f32 	%f153, [%rd4];
	st.global.f32 	[%rd16+60], %f153;
	add.s32 	%r130, %r130, 16;
	setp.ne.s32 	%p7, %r130, %r132;
	@%p7 bra 	$L__BB0_37;
$L__BB0_38:
	setp.eq.s32 	%p8, %r48, 0;
	@%p8 bra 	$L__BB0_47;
	and.b32  	%r53, %r5, 7;
	setp.lt.u32 	%p9, %r48, 8;
	@%p9 bra 	$L__BB0_41;
	ld.global.f32 	%f33, [%rd4];
	add.s32 	%r81, %r132, %r6;
	mul.wide.s32 	%rd17, %r81, 4;
	add.s64 	%rd18, %rd3, %rd17;
	st.global.f32 	[%rd18], %f33;
	st.global.f32 	[%rd18+4], %f33;
	ld.global.f32 	%f34, [%rd4];
	st.global.f32 	[%rd18+8], %f34;
	st.global.f32 	[%rd18+12], %f34;
	ld.global.f32 	%f35, [%rd4];
	st.global.f32 	[%rd18+16], %f35;
	st.global.f32 	[%rd18+20], %f35;
	ld.global.f32 	%f36, [%rd4];
	st.global.f32 	[%rd18+24], %f36;
	st.global.f32 	[%rd18+28], %f36;
	add.s32 	%r132, %r132, 8;
$L__BB0_41:
	setp.eq.s32 	%p10, %r53, 0;
	@%p10 bra 	$L__BB0_47;
	and.b32  	%r56, %r5, 3;
	setp.lt.u32 	%p11, %r53, 4;
	@%p11 bra 	$L__BB0_44;
	ld.global.f32 	%f37, [%rd4];
	add.s32 	%r82, %r132, %r6;
	mul.wide.s32 	%rd19, %r82, 4;
	add.s64 	%rd20, %rd3, %rd19;
	st.global.f32 	[%rd20], %f37;
	st.global.f32 	[%rd20+4], %f37;
	ld.global.f32 	%f38, [%rd4];
	st.global.f32 	[%rd20+8], %f38;
	st.global.f32 	[%rd20+12], %f38;
	add.s32 	%r132, %r132, 4;
$L__BB0_44:
	setp.eq.s32 	%p12, %r56, 0;
	@%p12 bra 	$L__BB0_47;
	ld.global.f32 	%f25, [%rd4];
	mov.b32 	%r135, 0;
$L__BB0_46:
	.pragma "nounroll";
	add.s32 	%r84, %r132, %r6;
	mul.wide.s32 	%rd21, %r84, 4;
	add.s64 	%rd22, %rd3, %rd21;
	st.global.f32 	[%rd22], %f25;
	add.s32 	%r132, %r132, 1;
	add.s32 	%r135, %r135, 1;
	setp.ne.s32 	%p13, %r135, %r56;
	@%p13 bra 	$L__BB0_46;
$L__BB0_47:
	ret;

}


// ===== COMPILED SASS (sm_100) =====

	.target	sm_100

	.elftype	@"ET_EXEC"


//--------------------- .note.nv.tkinfo           --------------------------
	.section	.note.nv.tkinfo,"",@"SHT_NOTE"
	.sectionflags	@"SHF_NOTE_NV_TKINFO"
	.tkinfo
        /*0018*/ 	.word	0x00000002
        /*0030*/ 	.string	""
        /*0030*/ 	.string	"ptxas"
        /*0030*/ 	.string	"Cuda compilation tools, release 13.0, V13.0.88"
        /*0030*/ 	.string	"Build cuda_13.0.r13.0/compiler.36424714_0"
        /*0030*/ 	.string	"-arch sm_100 -m 64 "



//--------------------- .note.nv.cuinfo           --------------------------
	.section	.note.nv.cuinfo,"",@"SHT_NOTE"
	.sectionflags	@"SHF_NOTE_NV_CUINFO"
        /*0018*/ 	.short	0x0002
        /*001a*/ 	.short	0x0064
        /*001c*/ 	.short	0x0082
	.zero		2


//--------------------- .nv.info                  --------------------------
	.section	.nv.info,"",@"SHT_CUDA_INFO"
	.align	4


	//----- nvinfo : EIATTR_REGCOUNT
	.align		4
        /*0000*/ 	.byte	0x04, 0x2f
        /*0002*/ 	.short	(.L_1 - .L_0)
	.align		4
.L_0:
        /*0004*/ 	.word	index@(_Z13conv2d_kernelPKfS0_S0_Pfiiiii)
        /*0008*/ 	.word	0x00000020


	//----- nvinfo : EIATTR_FRAME_SIZE
	.align		4
.L_1:
        /*000c*/ 	.byte	0x04, 0x11
        /*000e*/ 	.short	(.L_3 - .L_2)
	.align		4
.L_2:
        /*0010*/ 	.word	index@(_Z13conv2d_kernelPKfS0_S0_Pfiiiii)
        /*0014*/ 	.word	0x00000000


	//----- nvinfo : EIATTR_MIN_STACK_SIZE
	.align		4
.L_3:
        /*0018*/ 	.byte	0x04, 0x12
        /*001a*/ 	.short	(.L_5 - .L_4)
	.align		4
.L_4:
        /*001c*/ 	.word	index@(_Z13conv2d_kernelPKfS0_S0_Pfiiiii)
        /*0020*/ 	.word	0x00000000
.L_5:


//--------------------- .nv.compat                --------------------------
	.section	.nv.compat,"",@"SHT_CUDA_COMPAT_INFO"
	.align	4
        /*0000*/ 	.byte	0x02, 0x09, 0x00, 0x00, 0x02, 0x02, 0x01, 0x00, 0x02, 0x05, 0x05, 0x00, 0x03, 0x07, 0x01, 0x01
        /*0010*/ 	.byte	0x02, 0x03, 0x00, 0x00, 0x02, 0x06, 0x01, 0x00, 0x04, 0x0b, 0x08, 0x00, 0x09, 0x00, 0x00, 0x00
        /*0020*/ 	.byte	0x00, 0x00, 0x00, 0x00


//--------------------- .nv.info._Z13conv2d_kernelPKfS0_S0_Pfiiiii --------------------------
	.section	.nv.info._Z13conv2d_kernelPKfS0_S0_Pfiiiii,"",@"SHT_CUDA_INFO"
	.sectionflags	@""
	.align	4


	//----- nvinfo : EIATTR_CUDA_API_VERSION
	.align		4
        /*0000*/ 	.byte	0x04, 0x37
        /*0002*/ 	.short	(.L_7 - .L_6)
.L_6:
        /*0004*/ 	.word	0x00000082


	//----- nvinfo : EIATTR_KPARAM_INFO
	.align		4
.L_7:
        /*0008*/ 	.byte	0x04, 0x17
        /*000a*/ 	.short	(.L_9 - .L_8)
.L_8:
        /*000c*/ 	.word	0x00000000
        /*0010*/ 	.short	0x0008
        /*0012*/ 	.short	0x0030
        /*0014*/ 	.byte	0x00, 0xf0, 0x11, 0x00


	//----- nvinfo : EIATTR_KPARAM_INFO
	.align		4
.L_9:
        /*0018*/ 	.byte	0x04, 0x17
        /*001a*/ 	.short	(.L_11 - .L_10)
.L_10:
        /*001c*/ 	.word	0x00000000
        /*0020*/ 	.short	0x0007
        /*0022*/ 	.short	0x002c
        /*0024*/ 	.byte	0x00, 0xf0, 0x11, 0x00


	//----- nvinfo : EIATTR_KPARAM_INFO
	.align		4
.L_11:
        /*0028*/ 	.byte	0x04, 0x17
        /*002a*/ 	.short	(.L_13 - .L_12)
.L_12:
        /*002c*/ 	.word	0x00000000
        /*0030*/ 	.short	0x0006
        /*0032*/ 	.short	0x0028
        /*0034*/ 	.byte	0x00, 0xf0, 0x11, 0x00


	//----- nvinfo : EIATTR_KPARAM_INFO
	.align		4
.L_13:
        /*0038*/ 	.byte	0x04, 0x17
        /*003a*/ 	.short	(.L_15 - .L_14)
.L_14:
        /*003c*/ 	.word	0x00000000
        /*0040*/ 	.short	0x0005
        /*0042*/ 	.short	0x0024
        /*0044*/ 	.byte	0x00, 0xf0, 0x11, 0x00


	//----- nvinfo : EIATTR_KPARAM_INFO
	.align		4
.L_15:
        /*0048*/ 	.byte	0x04, 0x17
        /*004a*/ 	.short	(.L_17 - .L_16)
.L_16:
        /*004c*/ 	.word	0x00000000
        /*0050*/ 	.short	0x0004
        /*0052*/ 	.short	0x0020
        /*0054*/ 	.byte	0x00, 0xf0, 0x11, 0x00


	//----- nvinfo : EIATTR_KPARAM_INFO
	.align		4
.L_17:
        /*0058*/ 	.byte	0x04, 0x17
        /*005a*/ 	.short	(.L_19 - .L_18)
.L_18:
        /*005c*/ 	.word	0x00000000
        /*0060*/ 	.short	0x0003
        /*0062*/ 	.short	0x0018
        /*0064*/ 	.byte	0x00, 0xf5, 0x21, 0x00


	//----- nvinfo : EIATTR_KPARAM_INFO
	.align		4
.L_19:
        /*0068*/ 	.byte	0x04, 0x17
        /*006a*/ 	.short	(.L_21 - .L_20)
.L_20:
        /*006c*/ 	.word	0x00000000
        /*0070*/ 	.short	0x0002
        /*0072*/ 	.short	0x0010
        /*0074*/ 	.byte	0x00, 0xf5, 0x21, 0x00


	//----- nvinfo : EIATTR_KPARAM_INFO
	.align		4
.L_21:
        /*0078*/ 	.byte	0x04, 0x17
        /*007a*/ 	.short	(.L_23 - .L_22)
.L_22:
        /*007c*/ 	.word	0x00000000
        /*0080*/ 	.short	0x0001
        /*0082*/ 	.short	0x0008
        /*0084*/ 	.byte	0x00, 0xf5, 0x21, 0x00


	//----- nvinfo : EIATTR_KPARAM_INFO
	.align		4
.L_23:
        /*0088*/ 	.byte	0x04, 0x17
        /*008a*/ 	.short	(.L_25 - .L_24)
.L_24:
        /*008c*/ 	.word	0x00000000
        /*0090*/ 	.short	0x0000
        /*0092*/ 	.short	0x0000
        /*0094*/ 	.byte	0x00, 0xf5, 0x21, 0x00


	//----- nvinfo : EIATTR_SPARSE_MMA_MASK
	.align		4
.L_25:
        /*0098*/ 	.byte	0x03, 0x50
        /*009a*/ 	.short	0x0000


	//----- nvinfo : EIATTR_MAXREG_COUNT
	.align		4
        /*009c*/ 	.byte	0x03, 0x1b
        /*009e*/ 	.short	0x00ff


	//----- nvinfo : EIATTR_MERCURY_ISA_VERSION
	.align		4
        /*00a0*/ 	.byte	0x03, 0x5f
        /*00a2*/ 	.short	0x0101


	//----- nvinfo : EIATTR_VRC_CTA_INIT_COUNT
	.align		4
        /*00a4*/ 	.byte	0x02, 0x4a
	.zero		1
	.zero		1


	//----- nvinfo : EIATTR_EXIT_INSTR_OFFSETS
	.align		4
        /*00a8*/ 	.byte	0x04, 0x1c
        /*00aa*/ 	.short	(.L_27 - .L_26)


	//   ....[0]....
.L_26:
        /*00ac*/ 	.word	0x000000f0


	//   ....[1]....
        /*00b0*/ 	.word	0x00000130


	//   ....[2]....
        /*00b4*/ 	.word	0x00000da0


	//   ....[3]....
        /*00b8*/ 	.word	0x00001030


	//   ....[4]....
        /*00bc*/ 	.word	0x00001180


	//   ....[5]....
        /*00c0*/ 	.word	0x00001270


	//   ....[6]....
        /*00c4*/ 	.word	0x00001300


	//   ....[7]....
        /*00c8*/ 	.word	0x00001590


	//   ....[8]....
        /*00cc*/ 	.word	0x000016e0


	//   ....[9]....
        /*00d0*/ 	.word	0x000017d0


	//   ....[10]....
        /*00d4*/ 	.word	0x00001880


	//----- nvinfo : EIATTR_CBANK_PARAM_SIZE
	.align		4
.L_27:
        /*00d8*/ 	.byte	0x03, 0x19
        /*00da*/ 	.short	0x0034


	//----- nvinfo : EIATTR_PARAM_CBANK
	.align		4
        /*00dc*/ 	.byte	0x04, 0x0a
        /*00de*/ 	.short	(.L_29 - .L_28)
	.align		4
.L_28:
        /*00e0*/ 	.word	index@(.nv.constant0._Z13conv2d_kernelPKfS0_S0_Pfiiiii)
        /*00e4*/ 	.short	0x0380
        /*00e6*/ 	.short	0x0034


	//----- nvinfo : EIATTR_SW_WAR
	.align		4
.L_29:
        /*00e8*/ 	.byte	0x04, 0x36
        /*00ea*/ 	.short	(.L_31 - .L_30)
.L_30:
        /*00ec*/ 	.word	0x00000008
.L_31:


//--------------------- .nv.callgraph             --------------------------
	.section	.nv.callgraph,"",@"SHT_CUDA_CALLGRAPH"
	.align	4
	.sectionentsize	8
	.align		4
        /*0000*/ 	.word	0x00000000
	.align		4
        /*0004*/ 	.word	0xffffffff
	.align		4
        /*0008*/ 	.word	0x00000000
	.align		4
        /*000c*/ 	.word	0xfffffffe
	.align		4
        /*0010*/ 	.word	0x00000000
	.align		4
        /*0014*/ 	.word	0xfffffffd
	.align		4
        /*0018*/ 	.word	0x00000000
	.align		4
        /*001c*/ 	.word	0xfffffffc


//--------------------- .text._Z13conv2d_kernelPKfS0_S0_Pfiiiii --------------------------
	.section	.text._Z13conv2d_kernelPKfS0_S0_Pfiiiii,"ax",@progbits
	.align	128
        .global         _Z13conv2d_kernelPKfS0_S0_Pfiiiii
        .type           _Z13conv2d_kernelPKfS0_S0_Pfiiiii,@function
        .size           _Z13conv2d_kernelPKfS0_S0_Pfiiiii,(.L_x_21 - _Z13conv2d_kernelPKfS0_S0_Pfiiiii)
        .other          _Z13conv2d_kernelPKfS0_S0_Pfiiiii,@"STO_CUDA_ENTRY STV_DEFAULT"
_Z13conv2d_kernelPKfS0_S0_Pfiiiii:
.text._Z13conv2d_kernelPKfS0_S0_Pfiiiii:
[----:B------:R-:W-:Y:S01]  /*0000*/  LDC R1, c[0x0][0x37c] ;  /* 0x0000df00ff017b82 */ /* 0x000fe20000000800 */
[----:B------:R-:W0:Y:S07]  /*0010*/  S2R R5, SR_TID.Y ;  /* 0x0000000000057919 */ /* 0x000e2e0000002200 */
[----:B------:R-:W1:Y:S01]  /*0020*/  LDC R3, c[0x0][0x360] ;  /* 0x0000d800ff037b82 */ /* 0x000e620000000800 */
[----:B------:R-:W2:Y:S01]  /*0030*/  LDCU UR4, c[0x0][0x3a8] ;  /* 0x00007500ff0477ac */ /* 0x000ea20008000800 */
[----:B------:R-:W1:Y:S01]  /*0040*/  S2R R2, SR_TID.X ;  /* 0x0000000000027919 */ /* 0x000e620000002100 */
[----:B------:R-:W2:Y:S05]  /*0050*/  LDCU UR8, c[0x0][0x3b0] ;  /* 0x00007600ff0877ac */ /* 0x000eaa0008000800 */
[----:B------:R-:W0:Y:S01]  /*0060*/  S2UR UR6, SR_CTAID.Y ;  /* 0x00000000000679c3 */ /* 0x000e220000002600 */
[----:B------:R-:W3:Y:S07]  /*0070*/  LDCU UR7, c[0x0][0x3a4] ;  /* 0x00007480ff0777ac */ /* 0x000eee0008000800 */
[----:B------:R-:W0:Y:S01]  /*0080*/  LDC R0, c[0x0][0x364] ;  /* 0x0000d900ff007b82 */ /* 0x000e220000000800 */
[----:B--2---:R-:W-:-:S07]  /*0090*/  UIADD3 UR4, UPT, UPT, UR4, -UR8, URZ ;  /* 0x8000000804047290 */ /* 0x004fce000fffe0ff */
[----:B------:R-:W1:Y:S01]  /*00a0*/  S2UR UR5, SR_CTAID.X ;  /* 0x00000000000579c3 */ /* 0x000e620000002500 */
[----:B0-----:R-:W-:-:S05]  /*00b0*/  IMAD R0, R0, UR6, R5 ;  /* 0x0000000600007c24 */ /* 0x001fca000f8e0205 */
[----:B------:R-:W-:Y:S01]  /*00c0*/  ISETP.GT.AND P0, PT, R0, UR4, PT ;  /* 0x0000000400007c0c */ /* 0x000fe2000bf04270 */
[----:B-1----:R-:W-:-:S05]  /*00d0*/  IMAD R3, R3, UR5, R2 ;  /* 0x0000000503037c24 */ /* 0x002fca000f8e0202 */
[----:B---3--:R-:W-:-:S13]  /*00e0*/  ISETP.GE.OR P0, PT, R3, UR7, P0 ;  /* 0x0000000703007c0c */ /* 0x008fda0008706670 */
[----:B------:R-:W-:Y:S05]  /*00f0*/  @P0 EXIT ;  /* 0x000000000000094d */ /* 0x000fea0003800000 */
[----:B------:R-:W0:Y:S02]  /*0100*/  LDCU UR6, c[0x0][0x3ac] ;  /* 0x00007580ff0677ac */ /* 0x000e240008000800 */
[----:B0-----:R-:W-:-:S06]  /*0110*/  UIADD3 UR6, UPT, UPT, -UR8, UR6, URZ ;  /* 0x0000000608067290 */ /* 0x001fcc000fffe1ff */
[----:B------:R-:W-:-:S13]  /*0120*/  ISETP.LE.AND P0, PT, RZ, UR6, PT ;  /* 0x00000006ff007c0c */ /* 0x000fda000bf03270 */
[----:B------:R-:W-:Y:S05]  /*0130*/  @!P0 EXIT ;  /* 0x000000000000894d */ /* 0x000fea0003800000 */
[----:B------:R-:W0:Y:S01]  /*0140*/  LDC.64 R12, c[0x0][0x390] ;  /* 0x0000e400ff0c7b82 */ /* 0x000e220000000a00 */
[----:B------:R-:W-:Y:S01]  /*0150*/  UISETP.GE.AND UP0, UPT, UR8, 0x1, UPT ;  /* 0x000000010800788c */ /* 0x000fe2000bf06270 */
[----:B------:R-:W-:Y:S01]  /*0160*/  IMAD R5, R3, UR4, R3 ;  /* 0x0000000403057c24 */ /* 0x000fe2000f8e0203 */
[----:B------:R-:W1:Y:S04]  /*0170*/  LDCU.64 UR16, c[0x0][0x358] ;  /* 0x00006b00ff1077ac */ /* 0x000e680008000a00 */
[----:B------:R-:W-:Y:S01]  /*0180*/  IADD3 R5, PT, PT, R0, R5, RZ ;  /* 0x0000000500057210 */ /* 0x000fe20007ffe0ff */
[----:B------:R-:W-:-:S04]  /*0190*/  UIADD3 UR7, UPT, UPT, UR6, 0x1, URZ ;  /* 0x0000000106077890 */ /* 0x000fc8000fffe0ff */
[----:B------:R-:W-:Y:S02]  /*01a0*/  IMAD R2, R5, UR6, R5 ;  /* 0x0000000605027c24 */ /* 0x000fe4000f8e0205 */
[----:B0-----:R-:W-:Y:S01]  /*01b0*/  IMAD.WIDE R12, R3, 0x4, R12 ;  /* 0x00000004030c7825 */ /* 0x001fe200078e020c */
[----:B-1----:R-:W-:Y:S06]  /*01c0*/  BRA.U !UP0, `(.L_x_0) ;  /* 0x0000001108587547 */ /* 0x002fec000b800000 */
[----:B------:R-:W0:Y:S02]  /*01d0*/  LDC R6, c[0x0][0x3a0] ;  /* 0x0000e800ff067b82 */ /* 0x000e240000000800 */
[----:B0-----:R-:W-:-:S13]  /*01e0*/  ISETP.GE.AND P0, PT, R6, 0x1, PT ;  /* 0x000000010600780c */ /* 0x001fda0003f06270 */
[----:B------:R-:W-:Y:S05]  /*01f0*/  @!P0 BRA `(.L_x_1) ;  /* 0x0000000800f48947 */ /* 0x000fea0003800000 */
[----:B------:R-:W0:Y:S01]  /*0200*/  LDCU.128 UR12, c[0x0][0x380] ;  /* 0x00007000ff0c77ac */ /* 0x000e220008000c00 */
[C---:B------:R-:W-:Y:S01]  /*0210*/  LOP3.LUT R4, R6.reuse, 0x7ffffff0, RZ, 0xc0, !PT ;  /* 0x7ffffff006047812 */ /* 0x040fe200078ec0ff */
[----:B------:R-:W-:Y:S01]  /*0220*/  HFMA2 R7, -RZ, RZ, 0, 0 ;  /* 0x00000000ff077431 */ /* 0x000fe200000001ff */
[C---:B------:R-:W-:Y:S02]  /*0230*/  LOP3.LUT R3, R6.reuse, 0xf, RZ, 0xc0, !PT ;  /* 0x0000000f06037812 */ /* 0x040fe400078ec0ff */
[C---:B------:R-:W-:Y:S02]  /*0240*/  LOP3.LUT R5, R6.reuse, 0x7, RZ, 0xc0, !PT ;  /* 0x0000000706057812 */ /* 0x040fe400078ec0ff */
[----:B------:R-:W-:Y:S02]  /*0250*/  LOP3.LUT R6, R6, 0x3, RZ, 0xc0, !PT ;  /* 0x0000000306067812 */ /* 0x000fe400078ec0ff */
[----:B------:R-:W-:Y:S01]  /*0260*/  IADD3 R8, PT, PT, -R4, RZ, RZ ;  /* 0x000000ff04087210 */ /* 0x000fe20007ffe1ff */
[----:B0-----:R-:W-:-:S02]  /*0270*/  UIADD3 UR9, UP0, UPT, UR12, 0x20, URZ ;  /* 0x000000200c097890 */ /* 0x001fc4000ff1e0ff */
[----:B------:R-:W-:Y:S02]  /*0280*/  UIADD3 UR7, UP1, UPT, UR14, 0x20, URZ ;  /* 0x000000200e077890 */ /* 0x000fe4000ff3e0ff */
[----:B------:R-:W-:Y:S02]  /*0290*/  UIADD3.X UR10, UPT, UPT, URZ, UR13, URZ, UP0, !UPT ;  /* 0x0000000dff0a7290 */ /* 0x000fe400087fe4ff */
[----:B------:R-:W-:-:S12]  /*02a0*/  UIADD3.X UR8, UPT, UPT, URZ, UR15, URZ, UP1, !UPT ;  /* 0x0000000fff087290 */ /* 0x000fd80008ffe4ff */
.L_x_9:
[----:B01----:R0:W5:Y:S01]  /*02b0*/  LDG.E R20, desc[UR16][R12.64] ;  /* 0x000000100c147981 */ /* 0x003162000c1e1900 */
[----:B------:R-:W-:-:S05]  /*02c0*/  UMOV UR4, URZ ;  /* 0x000000ff00047c82 */ /* 0x000fca0008000000 */
.L_x_8:
[----:B------:R-:W1:Y:S01]  /*02d0*/  S2R R9, SR_TID.X ;  /* 0x0000000000097919 */ /* 0x000e620000002100 */
[----:B------:R-:W1:Y:S01]  /*02e0*/  S2UR UR11, SR_CTAID.X ;  /* 0x00000000000b79c3 */ /* 0x000e620000002500 */
[----:B------:R-:W2:Y:S01]  /*02f0*/  LDCU UR5, c[0x0][0x3ac] ;  /* 0x00007580ff0577ac */ /* 0x000ea20008000800 */
[----:B------:R-:W-:-:S06]  /*0300*/  IADD3 R14, PT, PT, R0, UR4, RZ ;  /* 0x00000004000e7c10 */ /* 0x000fcc000fffe0ff */
[----:B------:R-:W1:Y:S08]  /*0310*/  LDC R10, c[0x0][0x360] ;  /* 0x0000d800ff0a7b82 */ /* 0x000e700000000800 */
[----:B------:R-:W3:Y:S01]  /*0320*/  LDC R11, c[0x0][0x3b0] ;  /* 0x0000ec00ff0b7b82 */ /* 0x000ee20000000800 */
[----:B-1----:R-:W-:-:S04]  /*0330*/  IMAD R10, R10, UR11, R9 ;  /* 0x0000000b0a0a7c24 */ /* 0x002fc8000f8e0209 */
[----:B---3--:R-:W-:Y:S01]  /*0340*/  IMAD R10, R10, R11, UR4 ;  /* 0x000000040a0a7e24 */ /* 0x008fe2000f8e020b */
[----:B------:R-:W-:-:S06]  /*0350*/  UIADD3 UR4, UPT, UPT, UR4, 0x1, URZ ;  /* 0x0000000104047890 */ /* 0x000fcc000fffe0ff */
[----:B------:R-:W-:Y:S01]  /*0360*/  ISETP.NE.AND P0, PT, R11, UR4, PT ;  /* 0x000000040b007c0c */ /* 0x000fe2000bf05270 */
[----:B--2---:R-:W-:Y:S01]  /*0370*/  IMAD R11, R14, UR5, R7 ;  /* 0x000000050e0b7c24 */ /* 0x004fe2000f8e0207 */
[----:B------:R-:W-:-:S11]  /*0380*/  UMOV UR5, URZ ;  /* 0x000000ff00057c82 */ /* 0x000fd60008000000 */
.L_x_7:
[----:B------:R-:W1:Y:S01]  /*0390*/  LDC R15, c[0x0][0x3b0] ;  /* 0x0000ec00ff0f7b82 */ /* 0x000e620000000800 */
[----:B------:R-:W2:Y:S01]  /*03a0*/  LDCU UR11, c[0x0][0x3a0] ;  /* 0x00007400ff0b77ac */ /* 0x000ea20008000800 */
[----:B------:R-:W-:Y:S01]  /*03b0*/  IADD3 R19, PT, PT, R11, UR5, RZ ;  /* 0x000000050b137c10 */ /* 0x000fe2000fffe0ff */
[----:B------:R-:W-:Y:S01]  /*03c0*/  HFMA2 R18, -RZ, RZ, 0, 0 ;  /* 0x00000000ff127431 */ /* 0x000fe200000001ff */
[----:B--2---:R-:W-:-:S03]  /*03d0*/  UISETP.GE.U32.AND UP0, UPT, UR11, 0x10, UPT ;  /* 0x000000100b00788c */ /* 0x004fc6000bf06070 */
[----:B------:R-:W-:Y:S02]  /*03e0*/  IMAD R19, R19, UR11, RZ ;  /* 0x0000000b13137c24 */ /* 0x000fe4000f8e02ff */
[----:B-1----:R-:W-:Y:S01]  /*03f0*/  IMAD R9, R10, R15, UR5 ;  /* 0x000000050a097e24 */ /* 0x002fe2000f8e020f */
[----:B------:R-:W-:-:S03]  /*0400*/  UIADD3 UR5, UPT, UPT, UR5, 0x1, URZ ;  /* 0x0000000105057890 */ /* 0x000fc6000fffe0ff */
[----:B------:R-:W-:-:S03]  /*0410*/  IMAD R9, R9, UR11, RZ ;  /* 0x0000000b09097c24 */ /* 0x000fc6000f8e02ff */
[----:B------:R-:W-:Y:S01]  /*0420*/  ISETP.NE.AND P1, PT, R15, UR5, PT ;  /* 0x000000050f007c0c */ /* 0x000fe2000bf25270 */
[----:B------:R-:W-:-:S12]  /*0430*/  BRA.U !UP0, `(.L_x_2) ;  /* 0x0000000108fc7547 */ /* 0x000fd8000b800000 */
[----:B------:R-:W-:Y:S02]  /*0440*/  MOV R21, R9 ;  /* 0x0000000900157202 */ /* 0x000fe40000000f00 */
[----:B------:R-:W-:Y:S02]  /*0450*/  MOV R23, R19 ;  /* 0x0000001300177202 */ /* 0x000fe40000000f00 */
[----:B------:R-:W-:-:S07]  /*0460*/  MOV R18, R8 ;  /* 0x0000000800127202 */ /* 0x000fce0000000f00 */
.L_x_3:
[----:B------:R-:W-:Y:S01]  /*0470*/  MOV R16, UR9 ;  /* 0x0000000900107c02 */ /* 0x000fe20008000f00 */
[----:B------:R-:W-:Y:S01]  /*0480*/  IMAD.U32 R15, RZ, RZ, UR8 ;  /* 0x00000008ff0f7e24 */ /* 0x000fe2000f8e00ff */
[----:B------:R-:W-:Y:S02]  /*0490*/  MOV R17, UR10 ;  /* 0x0000000a00117c02 */ /* 0x000fe40008000f00 */
[----:B------:R-:W-:Y:S01]  /*04a0*/  MOV R14, UR7 ;  /* 0x00000007000e7c02 */ /* 0x000fe20008000f00 */
[----:B------:R-:W-:-:S04]  /*04b0*/  IMAD.WIDE R16, R23, 0x4, R16 ;  /* 0x0000000417107825 */ /* 0x000fc800078e0210 */
[----:B------:R-:W-:Y:S01]  /*04c0*/  IMAD.WIDE R14, R21, 0x4, R14 ;  /* 0x00000004150e7825 */ /* 0x000fe200078e020e */
[----:B------:R-:W2:Y:S04]  /*04d0*/  LDG.E R25, desc[UR16][R16.64+-0x20] ;  /* 0xffffe01010197981 */ /* 0x000ea8000c1e1900 */
[----:B------:R-:W2:Y:S04]  /*04e0*/  LDG.E R22, desc[UR16][R14.64+-0x20] ;  /* 0xffffe0100e167981 */ /* 0x000ea8000c1e1900 */
[----:B------:R-:W3:Y:S04]  /*04f0*/  LDG.E R27, desc[UR16][R16.64+-0x18] ;  /* 0xffffe810101b7981 */ /* 0x000ee8000c1e1900 */
[----:B------:R-:W3:Y:S04]  /*0500*/  LDG.E R24, desc[UR16][R14.64+-0x18] ;  /* 0xffffe8100e187981 */ /* 0x000ee8000c1e1900 */
[----:B------:R-:W4:Y:S04]  /*0510*/  LDG.E R29, desc[UR16][R16.64+0x1c] ;  /* 0x00001c10101d7981 */ /* 0x000f28000c1e1900 */
[----:B------:R-:W4:Y:S01]  /*0520*/  LDG.E R26, desc[UR16][R14.64+0x1c] ;  /* 0x00001c100e1a7981 */ /* 0x000f22000c1e1900 */
[----:B--2--5:R-:W-:-:S03]  /*0530*/  FFMA R22, R25, R22, R20 ;  /* 0x0000001619167223 */ /* 0x024fc60000000014 */
[----:B------:R-:W2:Y:S04]  /*0540*/  LDG.E R25, desc[UR16][R16.64+-0x1c] ;  /* 0xffffe41010197981 */ /* 0x000ea8000c1e1900 */
[----:B------:R-:W2:Y:S02]  /*0550*/  LDG.E R20, desc[UR16][R14.64+-0x1c] ;  /* 0xffffe4100e147981 */ /* 0x000ea4000c1e1900 */
[----:B--2---:R-:W-:Y:S02]  /*0560*/  FFMA R20, R25, R20, R22 ;  /* 0x0000001419147223 */ /* 0x004fe40000000016 */
[----:B------:R-:W2:Y:S04]  /*0570*/  LDG.E R25, desc[UR16][R16.64+-0x14] ;  /* 0xffffec1010197981 */ /* 0x000ea8000c1e1900 */
[----:B------:R-:W2:Y:S01]  /*0580*/  LDG.E R22, desc[UR16][R14.64+-0x14] ;  /* 0xffffec100e167981 */ /* 0x000ea2000c1e1900 */
[----:B---3--:R-:W-:-:S03]  /*0590*/  FFMA R20, R27, R24, R20 ;  /* 0x000000181b147223 */ /* 0x008fc60000000014 */
[----:B------:R-:W3:Y:S04]  /*05a0*/  LDG.E R27, desc[UR16][R16.64+-0x10] ;  /* 0xfffff010101b7981 */ /* 0x000ee8000c1e1900 */
[----:B------:R-:W3:Y:S01]  /*05b0*/  LDG.E R24, desc[UR16][R14.64+-0x10] ;  /* 0xfffff0100e187981 */ /* 0x000ee2000c1e1900 */
[----:B--2---:R-:W-:-:S03]  /*05c0*/  FFMA R20, R25, R22, R20 ;  /* 0x0000001619147223 */ /* 0x004fc60000000014 */
        /* <DEDUP_REMOVED lines=23> */
[----:B------:R-:W-:Y:S01]  /*0740*/  IADD3 R18, PT, PT, R18, 0x10, RZ ;  /* 0x0000001012127810 */ /* 0x000fe20007ffe0ff */
[----:B--2---:R-:W-:Y:S02]  /*0750*/  FFMA R20, R25, R22, R20 ;  /* 0x0000001619147223 */ /* 0x004fe40000000014 */
[----:B------:R-:W2:Y:S04]  /*0760*/  LDG.E R25, desc[UR16][R16.64+0x14] ;  /* 0x0000141010197981 */ /* 0x000ea8000c1e1900 */
[----:B------:R-:W2:Y:S01]  /*0770*/  LDG.E R22, desc[UR16][R14.64+0x14] ;  /* 0x000014100e167981 */ /* 0x000ea2000c1e1900 */
[----:B---3--:R-:W-:-:S03]  /*0780*/  FFMA R20, R27, R24, R20 ;  /* 0x000000181b147223 */ /* 0x008fc60000000014 */
[----:B------:R-:W3:Y:S04]  /*0790*/  LDG.E R27, desc[UR16][R16.64+0x18] ;  /* 0x00001810101b7981 */ /* 0x000ee8000c1e1900 */
[----:B------:R-:W3:Y:S01]  /*07a0*/  LDG.E R24, desc[UR16][R14.64+0x18] ;  /* 0x000018100e187981 */ /* 0x000ee2000c1e1900 */
[----:B------:R-:W-:Y:S02]  /*07b0*/  ISETP.NE.AND P2, PT, R18, RZ, PT ;  /* 0x000000ff1200720c */ /* 0x000fe40003f45270 */
[----:B------:R-:W-:Y:S02]  /*07c0*/  IADD3 R23, PT, PT, R23, 0x10, RZ ;  /* 0x0000001017177810 */ /* 0x000fe40007ffe0ff */
[----:B------:R-:W-:Y:S01]  /*07d0*/  IADD3 R21, PT, PT, R21, 0x10, RZ ;  /* 0x0000001015157810 */ /* 0x000fe20007ffe0ff */
[----:B--2---:R-:W-:-:S04]  /*07e0*/  FFMA R20, R25, R22, R20 ;  /* 0x0000001619147223 */ /* 0x004fc80000000014 */
[----:B---3--:R-:W-:-:S04]  /*07f0*/  FFMA R20, R27, R24, R20 ;  /* 0x000000181b147223 */ /* 0x008fc80000000014 */
[----:B----4-:R-:W-:Y:S01]  /*0800*/  FFMA R20, R29, R26, R20 ;  /* 0x0000001a1d147223 */ /* 0x010fe20000000014 */
[----:B------:R-:W-:Y:S06]  /*0810*/  @P2 BRA `(.L_x_3) ;  /* 0xfffffffc00142947 */ /* 0x000fec000383ffff */
[----:B------:R-:W-:-:S07]  /*0820*/  MOV R18, R4 ;  /* 0x0000000400127202 */ /* 0x000fce0000000f00 */
.L_x_2:
[----:B------:R-:W-:-:S13]  /*0830*/  ISETP.NE.AND P2, PT, R3, RZ, PT ;  /* 0x000000ff0300720c */ /* 0x000fda0003f45270 */
[----:B------:R-:W-:Y:S05]  /*0840*/  @!P2 BRA `(.L_x_4) ;  /* 0x000000040038a947 */ /* 0x000fea0003800000 */
[----:B------:R-:W-:Y:S02]  /*0850*/  IADD3 R14, PT, PT, R3, -0x1, RZ ;  /* 0xffffffff030e7810 */ /* 0x000fe40007ffe0ff */
[----:B------:R-:W-:Y:S02]  /*0860*/  ISETP.NE.AND P3, PT, R5, RZ, PT ;  /* 0x000000ff0500720c */ /* 0x000fe40003f65270 */
[----:B------:R-:W-:-:S13]  /*0870*/  ISETP.GE.U32.AND P2, PT, R14, 0x7, PT ;  /* 0x000000070e00780c */ /* 0x000fda0003f46070 */
[----:B------:R-:W-:Y:S05]  /*0880*/  @!P2 BRA `(.L_x_5) ;  /* 0x00000000007ca947 */ /* 0x000fea0003800000 */
[----:B------:R-:W1:Y:S01]  /*0890*/  LDC.64 R16, c[0x0][0x380] ;  /* 0x0000e000ff107b82 */ /* 0x000e620000000a00 */
[-C--:B------:R-:W-:Y:S02]  /*08a0*/  IADD3 R21, PT, PT, R19, R18.reuse, RZ ;  /* 0x0000001213157210 */ /* 0x080fe40007ffe0ff */
[----:B------:R-:W-:-:S05]  /*08b0*/  IADD3 R23, PT, PT, R9, R18, RZ ;  /* 0x0000001209177210 */ /* 0x000fca0007ffe0ff */
[----:B------:R-:W2:Y:S01]  /*08c0*/  LDC.64 R14, c[0x0][0x388] ;  /* 0x0000e200ff0e7b82 */ /* 0x000ea20000000a00 */
[----:B-1----:R-:W-:-:S05]  /*08d0*/  IMAD.WIDE R16, R21, 0x4, R16 ;  /* 0x0000000415107825 */ /* 0x002fca00078e0210 */
[----:B------:R-:W3:Y:S01]  /*08e0*/  LDG.E R21, desc[UR16][R16.64] ;  /* 0x0000001010157981 */ /* 0x000ee2000c1e1900 */
[----:B--2---:R-:W-:-:S03]  /*08f0*/  IMAD.WIDE R14, R23, 0x4, R14 ;  /* 0x00000004170e7825 */ /* 0x004fc600078e020e */
[----:B------:R-:W2:Y:S04]  /*0900*/  LDG.E R25, desc[UR16][R16.64+0x8] ;  /* 0x0000081010197981 */ /* 0x000ea8000c1e1900 */
[----:B------:R-:W3:Y:S04]  /*0910*/  LDG.E R22, desc[UR16][R14.64] ;  /* 0x000000100e167981 */ /* 0x000ee8000c1e1900 */
[----:B------:R-:W4:Y:S04]  /*0920*/  LDG.E R23, desc[UR16][R16.64+0x4] ;  /* 0x0000041010177981 */ /* 0x000f28000c1e1900 */
[----:B------:R-:W4:Y:S04]  /*0930*/  LDG.E R24, desc[UR16][R14.64+0x4] ;  /* 0x000004100e187981 */ /* 0x000f28000c1e1900 */
[----:B------:R-:W2:Y:S04]  /*0940*/  LDG.E R26, desc[UR16][R14.64+0x8] ;  /* 0x000008100e1a7981 */ /* 0x000ea8000c1e1900 */
[----:B------:R-:W2:Y:S04]  /*0950*/  LDG.E R27, desc[UR16][R16.64+0x1c] ;  /* 0x00001c10101b7981 */ /* 0x000ea8000c1e1900 */
[----:B------:R-:W2:Y:S01]  /*0960*/  LDG.E R28, desc[UR16][R14.64+0x1c] ;  /* 0x00001c100e1c7981 */ /* 0x000ea2000c1e1900 */
[----:B---3-5:R-:W-:-:S03]  /*0970*/  FFMA R22, R21, R22, R20 ;  /* 0x0000001615167223 */ /* 0x028fc60000000014 */
[----:B------:R-:W3:Y:S04]  /*0980*/  LDG.E R21, desc[UR16][R16.64+0xc] ;  /* 0x00000c1010157981 */ /* 0x000ee8000c1e1900 */
[----:B------:R-:W3:Y:S01]  /*0990*/  LDG.E R20, desc[UR16][R14.64+0xc] ;  /* 0x00000c100e147981 */ /* 0x000ee2000c1e1900 */
[----:B----4-:R-:W-:-:S03]  /*09a0*/  FFMA R22, R23, R24, R22 ;  /* 0x0000001817167223 */ /* 0x010fc60000000016 */
[----:B------:R-:W4:Y:S01]  /*09b0*/  LDG.E R23, desc[UR16][R14.64+0x10] ;  /* 0x000010100e177981 */ /* 0x000f22000c1e1900 */
[----:B--2---:R-:W-:-:S03]  /*09c0*/  FFMA R26, R25, R26, R22 ;  /* 0x0000001a191a7223 */ /* 0x004fc60000000016 */
[----:B------:R-:W4:Y:S04]  /*09d0*/  LDG.E R22, desc[UR16][R16.64+0x10] ;  /* 0x0000101010167981 */ /* 0x000f28000c1e1900 */
[----:B------:R-:W2:Y:S04]  /*09e0*/  LDG.E R24, desc[UR16][R16.64+0x14] ;  /* 0x0000141010187981 */ /* 0x000ea8000c1e1900 */
[----:B------:R-:W2:Y:S01]  /*09f0*/  LDG.E R25, desc[UR16][R14.64+0x14] ;  /* 0x000014100e197981 */ /* 0x000ea2000c1e1900 */
[----:B---3--:R-:W-:-:S03]  /*0a00*/  FFMA R21, R21, R20, R26 ;  /* 0x0000001415157223 */ /* 0x008fc6000000001a */
[----:B------:R-:W3:Y:S04]  /*0a10*/  LDG.E R20, desc[UR16][R16.64+0x18] ;  /* 0x0000181010147981 */ /* 0x000ee8000c1e1900 */
[----:B------:R-:W3:Y:S01]  /*0a20*/  LDG.E R26, desc[UR16][R14.64+0x18] ;  /* 0x000018100e1a7981 */ /* 0x000ee2000c1e1900 */
[----:B----4-:R-:W-:-:S04]  /*0a30*/  FFMA R21, R22, R23, R21 ;  /* 0x0000001716157223 */ /* 0x010fc80000000015 */
[----:B--2---:R-:W-:Y:S01]  /*0a40*/  FFMA R21, R24, R25, R21 ;  /* 0x0000001918157223 */ /* 0x004fe20000000015 */
[----:B------:R-:W-:-:S03]  /*0a50*/  IADD3 R18, PT, PT, R18, 0x8, RZ ;  /* 0x0000000812127810 */ /* 0x000fc60007ffe0ff */
[----:B---3--:R-:W-:-:S04]  /*0a60*/  FFMA R20, R20, R26, R21 ;  /* 0x0000001a14147223 */ /* 0x008fc80000000015 */
[----:B------:R-:W-:-:S07]  /*0a70*/  FFMA R20, R27, R28, R20 ;  /* 0x0000001c1b147223 */ /* 0x000fce0000000014 */
.L_x_5:
[----:B------:R-:W-:Y:S05]  /*0a80*/  @!P3 BRA `(.L_x_4) ;  /* 0x0000000000a8b947 */ /* 0x000fea0003800000 */
[----:B------:R-:W-:Y:S01]  /*0a90*/  VIADD R14, R5, 0xffffffff ;  /* 0xffffffff050e7836 */ /* 0x000fe20000000000 */
[----:B------:R-:W-:-:S04]  /*0aa0*/  ISETP.NE.AND P3, PT, R6, RZ, PT ;  /* 0x000000ff0600720c */ /* 0x000fc80003f65270 */
        /* <DEDUP_REMOVED lines=10> */
[----:B------:R-:W4:Y:S04]  /*0b50*/  LDG.E R23, desc[UR16][R16.64] ;  /* 0x0000001010177981 */ /* 0x000f28000c1e1900 */
[----:B------:R-:W4:Y:S04]  /*0b60*/  LDG.E R22, desc[UR16][R14.64] ;  /* 0x000000100e167981 */ /* 0x000f28000c1e1900 */
[----:B------:R-:W3:Y:S04]  /*0b70*/  LDG.E R24, desc[UR16][R14.64+0x4] ;  /* 0x000004100e187981 */ /* 0x000ee8000c1e1900 */
[----:B------:R-:W2:Y:S04]  /*0b80*/  LDG.E R26, desc[UR16][R14.64+0x8] ;  /* 0x000008100e1a7981 */ /* 0x000ea8000c1e1900 */
[----:B------:R-:W2:Y:S04]  /*0b90*/  LDG.E R28, desc[UR16][R16.64+0xc] ;  /* 0x00000c10101c7981 */ /* 0x000ea8000c1e1900 */
[----:B------:R-:W2:Y:S01]  /*0ba0*/  LDG.E R27, desc[UR16][R14.64+0xc] ;  /* 0x00000c100e1b7981 */ /* 0x000ea2000c1e1900 */
[----:B------:R-:W-:Y:S01]  /*0bb0*/  IADD3 R18, PT, PT, R18, 0x4, RZ ;  /* 0x0000000412127810 */ /* 0x000fe20007ffe0ff */
[----:B----45:R-:W-:-:S04]  /*0bc0*/  FFMA R22, R23, R22, R20 ;  /* 0x0000001617167223 */ /* 0x030fc80000000014 */
[----:B---3--:R-:W-:-:S04]  /*0bd0*/  FFMA R22, R25, R24, R22 ;  /* 0x0000001819167223 */ /* 0x008fc80000000016 */
[----:B--2---:R-:W-:-:S04]  /*0be0*/  FFMA R21, R21, R26, R22 ;  /* 0x0000001a15157223 */ /* 0x004fc80000000016 */
[----:B------:R-:W-:-:S07]  /*0bf0*/  FFMA R20, R28, R27, R21 ;  /* 0x0000001b1c147223 */ /* 0x000fce0000000015 */
.L_x_6:
[----:B------:R-:W-:Y:S05]  /*0c00*/  @!P3 BRA `(.L_x_4) ;  /* 0x000000000048b947 */ /* 0x000fea0003800000 */
[----:B------:R-:W1:Y:S01]  /*0c10*/  LDC.64 R14, c[0x0][0x380] ;  /* 0x0000e000ff0e7b82 */ /* 0x000e620000000a00 */
[-C--:B------:R-:W-:Y:S02]  /*0c20*/  IADD3 R19, PT, PT, R19, R18.reuse, RZ ;  /* 0x0000001213137210 */ /* 0x080fe40007ffe0ff */
[----:B------:R-:W-:-:S05]  /*0c30*/  IADD3 R9, PT, PT, R9, R18, RZ ;  /* 0x0000001209097210 */ /* 0x000fca0007ffe0ff */
[----:B------:R-:W2:Y:S01]  /*0c40*/  LDC.64 R16, c[0x0][0x388] ;  /* 0x0000e200ff107b82 */ /* 0x000ea20000000a00 */
[----:B-1----:R-:W-:-:S04]  /*0c50*/  IMAD.WIDE R14, R19, 0x4, R14 ;  /* 0x00000004130e7825 */ /* 0x002fc800078e020e */
[----:B--2---:R-:W-:Y:S02]  /*0c60*/  IMAD.WIDE R16, R9, 0x4, R16 ;  /* 0x0000000409107825 */ /* 0x004fe400078e0210 */
[----:B------:R-:W2:Y:S04]  /*0c70*/  LDG.E R9, desc[UR16][R14.64] ;  /* 0x000000100e097981 */ /* 0x000ea8000c1e1900 */
[----:B------:R-:W2:Y:S01]  /*0c80*/  LDG.E R18, desc[UR16][R16.64] ;  /* 0x0000001010127981 */ /* 0x000ea2000c1e1900 */
[----:B------:R-:W-:Y:S01]  /*0c90*/  ISETP.NE.AND P2, PT, R6, 0x1, PT ;  /* 0x000000010600780c */ /* 0x000fe20003f45270 */
[----:B--2--5:R-:W-:-:S12]  /*0ca0*/  FFMA R20, R9, R18, R20 ;  /* 0x0000001209147223 */ /* 0x024fd80000000014 */
[----:B------:R-:W-:Y:S05]  /*0cb0*/  @!P2 BRA `(.L_x_4) ;  /* 0x00000000001ca947 */ /* 0x000fea0003800000 */
[----:B------:R-:W-:Y:S01]  /*0cc0*/  ISETP.NE.AND P2, PT, R6, 0x2, PT ;  /* 0x000000020600780c */ /* 0x000fe20003f45270 */
[----:B------:R-:W2:Y:S04]  /*0cd0*/  LDG.E R9, desc[UR16][R14.64+0x4] ;  /* 0x000004100e097981 */ /* 0x000ea8000c1e1900 */
[----:B------:R-:W2:Y:S08]  /*0ce0*/  LDG.E R18, desc[UR16][R16.64+0x4] ;  /* 0x0000041010127981 */ /* 0x000eb0000c1e1900 */
[----:B------:R-:W3:Y:S04]  /*0cf0*/  @P2 LDG.E R19, desc[UR16][R14.64+0x8] ;  /* 0x000008100e132981 */ /* 0x000ee8000c1e1900 */
[----:B------:R-:W3:Y:S01]  /*0d00*/  @P2 LDG.E R21, desc[UR16][R16.64+0x8] ;  /* 0x0000081010152981 */ /* 0x000ee2000c1e1900 */
[----:B--2---:R-:W-:-:S04]  /*0d10*/  FFMA R20, R9, R18, R20 ;  /* 0x0000001209147223 */ /* 0x004fc80000000014 */
[----:B---3--:R-:W-:-:S07]  /*0d20*/  @P2 FFMA R20, R19, R21, R20 ;  /* 0x0000001513142223 */ /* 0x008fce0000000014 */
.L_x_4:
[----:B------:R-:W-:Y:S05]  /*0d30*/  @P1 BRA `(.L_x_7) ;  /* 0xfffffff400941947 */ /* 0x000fea000383ffff */
[----:B------:R-:W-:Y:S05]  /*0d40*/  @P0 BRA `(.L_x_8) ;  /* 0xfffffff400600947 */ /* 0x000fea000383ffff */
[----:B------:R-:W1:Y:S01]  /*0d50*/  LDC.64 R10, c[0x0][0x398] ;  /* 0x0000e600ff0a7b82 */ /* 0x000e620000000a00 */
[----:B------:R-:W-:Y:S02]  /*0d60*/  ISETP.NE.AND P0, PT, R7, UR6, PT ;  /* 0x0000000607007c0c */ /* 0x000fe4000bf05270 */
[----:B------:R-:W-:-:S05]  /*0d70*/  IADD3 R9, PT, PT, R2, R7, RZ ;  /* 0x0000000702097210 */ /* 0x000fca0007ffe0ff */
[----:B-1----:R-:W-:-:S05]  /*0d80*/  IMAD.WIDE R10, R9, 0x4, R10 ;  /* 0x00000004090a7825 */ /* 0x002fca00078e020a */
[----:B-----5:R1:W-:Y:S01]  /*0d90*/  STG.E desc[UR16][R10.64], R20 ;  /* 0x000000140a007986 */ /* 0x0203e2000c101910 */
[----:B------:R-:W-:Y:S05]  /*0da0*/  @!P0 EXIT ;  /* 0x000000000000894d */ /* 0x000fea0003800000 */
[----:B------:R-:W-:Y:S01]  /*0db0*/  IADD3 R7, PT, PT, R7, 0x1, RZ ;  /* 0x0000000107077810 */ /* 0x000fe20007ffe0ff */
[----:B------:R-:W-:Y:S06]  /*0dc0*/  BRA `(.L_x_9) ;  /* 0xfffffff400387947 */ /* 0x000fec000383ffff */
.L_x_1:
[----:B------:R-:W-:Y:S02]  /*0dd0*/  UISETP.GE.U32.AND UP0, UPT, UR6, 0xf, UPT ;  /* 0x0000000f0600788c */ /* 0x000fe4000bf06070 */
[----:B------:R-:W-:Y:S01]  /*0de0*/  ULOP3.LUT UR8, UR7, 0xf, URZ, 0xc0, !UPT ;  /* 0x0000000f07087892 */ /* 0x000fe2000f8ec0ff */
[----:B------:R-:W-:-:S05]  /*0df0*/  UMOV UR4, URZ ;  /* 0x000000ff00047c82 */ /* 0x000fca0008000000 */
[----:B------:R-:W-:Y:S01]  /*0e00*/  ISETP.NE.AND P0, PT, RZ, UR8, PT ;  /* 0x00000008ff007c0c */ /* 0x000fe2000bf05270 */
[----:B------:R-:W-:-:S12]  /*0e10*/  BRA.U !UP0, `(.L_x_10) ;  /* 0x0000000108847547 */ /* 0x000fd8000b800000 */
[----:B------:R0:W5:Y:S01]  /*0e20*/  LDG.E R3, desc[UR16][R12.64] ;  /* 0x000000100c037981 */ /* 0x000162000c1e1900 */
[----:B------:R-:W-:Y:S01]  /*0e30*/  ULOP3.LUT UR4, UR7, 0xfffffff0, URZ, 0xc0, !UPT ;  /* 0xfffffff007047892 */ /* 0x000fe2000f8ec0ff */
[----:B------:R-:W-:-:S11]  /*0e40*/  UMOV UR5, URZ ;  /* 0x000000ff00057c82 */ /* 0x000fd60008000000 */
.L_x_11:
[----:B---3--:R-:W1:Y:S01]  /*0e50*/  LDC.64 R4, c[0x0][0x398] ;  /* 0x0000e600ff047b82 */ /* 0x008e620000000a00 */
[----:B------:R-:W-:-:S05]  /*0e60*/  IADD3 R7, PT, PT, R2, UR5, RZ ;  /* 0x0000000502077c10 */ /* 0x000fca000fffe0ff */
[----:B-1----:R-:W-:-:S05]  /*0e70*/  IMAD.WIDE R4, R7, 0x4, R4 ;  /* 0x0000000407047825 */ /* 0x002fca00078e0204 */
[----:B-----5:R-:W-:Y:S04]  /*0e80*/  STG.E desc[UR16][R4.64], R3 ;  /* 0x0000000304007986 */ /* 0x020fe8000c101910 */
[----:B------:R-:W2:Y:S04]  /*0e90*/  LDG.E R7, desc[UR16][R12.64] ;  /* 0x000000100c077981 */ /* 0x000ea8000c1e1900 */
[----:B--2---:R-:W-:Y:S04]  /*0ea0*/  STG.E desc[UR16][R4.64+0x4], R7 ;  /* 0x0000040704007986 */ /* 0x004fe8000c101910 */
[----:B------:R1:W-:Y:S04]  /*0eb0*/  STG.E desc[UR16][R4.64+0x8], R7 ;  /* 0x0000080704007986 */ /* 0x0003e8000c101910 */
[----:B------:R-:W2:Y:S04]  /*0ec0*/  LDG.E R9, desc[UR16][R12.64] ;  /* 0x000000100c097981 */ /* 0x000ea8000c1e1900 */
[----:B--2---:R-:W-:Y:S04]  /*0ed0*/  STG.E desc[UR16][R4.64+0xc], R9 ;  /* 0x00000c0904007986 */ /* 0x004fe8000c101910 */
[----:B------:R2:W-:Y:S04]  /*0ee0*/  STG.E desc[UR16][R4.64+0x10], R9 ;  /* 0x0000100904007986 */ /* 0x0005e8000c101910 */
[----:B------:R-:W3:Y:S04]  /*0ef0*/  LDG.E R11, desc[UR16][R12.64] ;  /* 0x000000100c0b7981 */ /* 0x000ee8000c1e1900 */
[----:B---3--:R3:W-:Y:S04]  /*0f00*/  STG.E desc[UR16][R4.64+0x14], R11 ;  /* 0x0000140b04007986 */ /* 0x0087e8000c101910 */
[----:B------:R3:W-:Y:S04]  /*0f10*/  STG.E desc[UR16][R4.64+0x18], R11 ;  /* 0x0000180b04007986 */ /* 0x0007e8000c101910 */
[----:B------:R-:W4:Y:S04]  /*0f20*/  LDG.E R15, desc[UR16][R12.64] ;  /* 0x000000100c0f7981 */ /* 0x000f28000c1e1900 */
[----:B----4-:R3:W-:Y:S04]  /*0f30*/  STG.E desc[UR16][R4.64+0x1c], R15 ;  /* 0x00001c0f04007986 */ /* 0x0107e8000c101910 */
[----:B------:R3:W-:Y:S04]  /*0f40*/  STG.E desc[UR16][R4.64+0x20], R15 ;  /* 0x0000200f04007986 */ /* 0x0007e8000c101910 */
[----:B------:R-:W4:Y:S04]  /*0f50*/  LDG.E R17, desc[UR16][R12.64] ;  /* 0x000000100c117981 */ /* 0x000f28000c1e1900 */
[----:B----4-:R3:W-:Y:S04]  /*0f60*/  STG.E desc[UR16][R4.64+0x24], R17 ;  /* 0x0000241104007986 */ /* 0x0107e8000c101910 */
[----:B------:R3:W-:Y:S04]  /*0f70*/  STG.E desc[UR16][R4.64+0x28], R17 ;  /* 0x0000281104007986 */ /* 0x0007e8000c101910 */
[----:B-1----:R-:W4:Y:S04]  /*0f80*/  LDG.E R7, desc[UR16][R12.64] ;  /* 0x000000100c077981 */ /* 0x002f28000c1e1900 */
[----:B----4-:R3:W-:Y:S04]  /*0f90*/  STG.E desc[UR16][R4.64+0x2c], R7 ;  /* 0x00002c0704007986 */ /* 0x0107e8000c101910 */
[----:B------:R3:W-:Y:S04]  /*0fa0*/  STG.E desc[UR16][R4.64+0x30], R7 ;  /* 0x0000300704007986 */ /* 0x0007e8000c101910 */
[----:B--2---:R-:W2:Y:S04]  /*0fb0*/  LDG.E R9, desc[UR16][R12.64] ;  /* 0x000000100c097981 */ /* 0x004ea8000c1e1900 */
[----:B--2---:R3:W-:Y:S04]  /*0fc0*/  STG.E desc[UR16][R4.64+0x34], R9 ;  /* 0x0000340904007986 */ /* 0x0047e8000c101910 */
[----:B------:R3:W-:Y:S04]  /*0fd0*/  STG.E desc[UR16][R4.64+0x38], R9 ;  /* 0x0000380904007986 */ /* 0x0007e8000c101910 */
[----:B------:R-:W2:Y:S01]  /*0fe0*/  LDG.E R3, desc[UR16][R12.64] ;  /* 0x000000100c037981 */ /* 0x000ea2000c1e1900 */
[----:B------:R-:W-:-:S04]  /*0ff0*/  UIADD3 UR5, UPT, UPT, UR5, 0x10, URZ ;  /* 0x0000001005057890 */ /* 0x000fc8000fffe0ff */
[----:B------:R-:W-:Y:S01]  /*1000*/  UISETP.NE.AND UP0, UPT, UR5, UR4, UPT ;  /* 0x000000040500728c */ /* 0x000fe2000bf05270 */
[----:B--2---:R3:W-:Y:S08]  /*1010*/  STG.E desc[UR16][R4.64+0x3c], R3 ;  /* 0x00003c0304007986 */ /* 0x0047f0000c101910 */
[----:B------:R-:W-:Y:S05]  /*1020*/  BRA.U UP0, `(.L_x_11) ;  /* 0xfffffffd00887547 */ /* 0x000fea000b83ffff */
.L_x_10:
[----:B------:R-:W-:Y:S05]  /*1030*/  @!P0 EXIT ;  /* 0x000000000000894d */ /* 0x000fea0003800000 */
[----:B------:R-:W-:Y:S02]  /*1040*/  UISETP.GE.U32.AND UP0, UPT, UR8, 0x8, UPT ;  /* 0x000000080800788c */ /* 0x000fe4000bf06070 */
[----:B------:R-:W-:-:S06]  /*1050*/  ULOP3.LUT UR5, UR7, 0x7, URZ, 0xc0, !UPT ;  /* 0x0000000707057892 */ /* 0x000fcc000f8ec0ff */
[----:B------:R-:W-:Y:S01]  /*1060*/  ISETP.NE.AND P0, PT, RZ, UR5, PT ;  /* 0x00000005ff007c0c */ /* 0x000fe2000bf05270 */
[----:B------:R-:W-:-:S12]  /*1070*/  BRA.U !UP0, `(.L_x_12) ;  /* 0x0000000108407547 */ /* 0x000fd8000b800000 */
[----:B---3--:R-:W2:Y:S01]  /*1080*/  LDG.E R3, desc[UR16][R12.64] ;  /* 0x000000100c037981 */ /* 0x008ea2000c1e1900 */
[----:B------:R-:W1:Y:S01]  /*1090*/  LDC.64 R4, c[0x0][0x398] ;  /* 0x0000e600ff047b82 */ /* 0x000e620000000a00 */
[----:B------:R-:W-:-:S04]  /*10a0*/  VIADD R7, R2, UR4 ;  /* 0x0000000402077c36 */ /* 0x000fc80008000000 */
[----:B-1----:R-:W-:-:S05]  /*10b0*/  IMAD.WIDE R4, R7, 0x4, R4 ;  /* 0x0000000407047825 */ /* 0x002fca00078e0204 */
[----:B--2---:R1:W-:Y:S04]  /*10c0*/  STG.E desc[UR16][R4.64], R3 ;  /* 0x0000000304007986 */ /* 0x0043e8000c101910 */
[----:B------:R1:W-:Y:S04]  /*10d0*/  STG.E desc[UR16][R4.64+0x4], R3 ;  /* 0x0000040304007986 */ /* 0x0003e8000c101910 */
[----:B------:R-:W2:Y:S04]  /*10e0*/  LDG.E R7, desc[UR16][R12.64] ;  /* 0x000000100c077981 */ /* 0x000ea8000c1e1900 */
[----:B--2---:R1:W-:Y:S04]  /*10f0*/  STG.E desc[UR16][R4.64+0x8], R7 ;  /* 0x0000080704007986 */ /* 0x0043e8000c101910 */
[----:B------:R1:W-:Y:S04]  /*1100*/  STG.E desc[UR16][R4.64+0xc], R7 ;  /* 0x00000c0704007986 */ /* 0x0003e8000c101910 */
[----:B------:R-:W2:Y:S04]  /*1110*/  LDG.E R9, desc[UR16][R12.64] ;  /* 0x000000100c097981 */ /* 0x000ea8000c1e1900 */
[----:B--2---:R1:W-:Y:S04]  /*1120*/  STG.E desc[UR16][R4.64+0x10], R9 ;  /* 0x0000100904007986 */ /* 0x0043e8000c101910 */
[----:B------:R1:W-:Y:S04]  /*1130*/  STG.E desc[UR16][R4.64+0x14], R9 ;  /* 0x0000140904007986 */ /* 0x0003e8000c101910 */
[----:B------:R-:W2:Y:S01]  /*1140*/  LDG.E R11, desc[UR16][R12.64] ;  /* 0x000000100c0b7981 */ /* 0x000ea2000c1e1900 */
[----:B------:R-:W-:-:S03]  /*1150*/  UIADD3 UR4, UPT, UPT, UR4, 0x8, URZ ;  /* 0x0000000804047890 */ /* 0x000fc6000fffe0ff */
[----:B--2---:R1:W-:Y:S04]  /*1160*/  STG.E desc[UR16][R4.64+0x18], R11 ;  /* 0x0000180b04007986 */ /* 0x0043e8000c101910 */
[----:B------:R1:W-:Y:S05]  /*1170*/  STG.E desc[UR16][R4.64+0x1c], R11 ;  /* 0x00001c0b04007986 */ /* 0x0003ea000c101910 */
.L_x_12:
[----:B------:R-:W-:Y:S05]  /*1180*/  @!P0 EXIT ;  /* 0x000000000000894d */ /* 0x000fea0003800000 */
[----:B------:R-:W-:Y:S02]  /*1190*/  UISETP.GE.U32.AND UP0, UPT, UR5, 0x4, UPT ;  /* 0x000000040500788c */ /* 0x000fe4000bf06070 */
[----:B------:R-:W-:-:S06]  /*11a0*/  ULOP3.LUT UR7, UR7, 0x3, URZ, 0xc0, !UPT ;  /* 0x0000000307077892 */ /* 0x000fcc000f8ec0ff */
[----:B------:R-:W-:Y:S01]  /*11b0*/  ISETP.NE.AND P0, PT, RZ, UR7, PT ;  /* 0x00000007ff007c0c */ /* 0x000fe2000bf05270 */
[----:B------:R-:W-:-:S12]  /*11c0*/  BRA.U !UP0, `(.L_x_13) ;  /* 0x0000000108287547 */ /* 0x000fd8000b800000 */
[----:B-1-3--:R-:W2:Y:S01]  /*11d0*/  LDG.E R3, desc[UR16][R12.64] ;  /* 0x000000100c037981 */ /* 0x00aea2000c1e1900 */
[----:B------:R-:W1:Y:S01]  /*11e0*/  LDC.64 R4, c[0x0][0x398] ;  /* 0x0000e600ff047b82 */ /* 0x000e620000000a00 */
[----:B------:R-:W-:-:S05]  /*11f0*/  IADD3 R7, PT, PT, R2, UR4, RZ ;  /* 0x0000000402077c10 */ /* 0x000fca000fffe0ff */
[----:B-1----:R-:W-:-:S05]  /*1200*/  IMAD.WIDE R4, R7, 0x4, R4 ;  /* 0x0000000407047825 */ /* 0x002fca00078e0204 */
[----:B--2---:R2:W-:Y:S04]  /*1210*/  STG.E desc[UR16][R4.64], R3 ;  /* 0x0000000304007986 */ /* 0x0045e8000c101910 */
[----:B------:R2:W-:Y:S04]  /*1220*/  STG.E desc[UR16][R4.64+0x4], R3 ;  /* 0x0000040304007986 */ /* 0x0005e8000c101910 */
[----:B------:R-:W3:Y:S01]  /*1230*/  LDG.E R7, desc[UR16][R12.64] ;  /* 0x000000100c077981 */ /* 0x000ee2000c1e1900 */
[----:B------:R-:W-:-:S03]  /*1240*/  UIADD3 UR4, UPT, UPT, UR4, 0x4, URZ ;  /* 0x0000000404047890 */ /* 0x000fc6000fffe0ff */
[----:B---3--:R2:W-:Y:S04]  /*1250*/  STG.E desc[UR16][R4.64+0x8], R7 ;  /* 0x0000080704007986 */ /* 0x0085e8000c101910 */
[----:B------:R2:W-:Y:S05]  /*1260*/  STG.E desc[UR16][R4.64+0xc], R7 ;  /* 0x00000c0704007986 */ /* 0x0005ea000c101910 */
.L_x_13:
[----:B------:R-:W-:Y:S05]  /*1270*/  @!P0 EXIT ;  /* 0x000000000000894d */ /* 0x000fea0003800000 */
[----:B0-----:R0:W5:Y:S01]  /*1280*/  LDG.E R13, desc[UR16][R12.64] ;  /* 0x000000100c0d7981 */ /* 0x001162000c1e1900 */
[----:B-123--:R-:W1:Y:S01]  /*1290*/  LDC.64 R6, c[0x0][0x398] ;  /* 0x0000e600ff067b82 */ /* 0x00ee620000000a00 */
[----:B------:R-:W-:-:S07]  /*12a0*/  HFMA2 R0, -RZ, RZ, 0, 0 ;  /* 0x00000000ff007431 */ /* 0x000fce00000001ff */
.L_x_14:
[----:B------:R-:W-:Y:S02]  /*12b0*/  IADD3 R0, PT, PT, R0, 0x1, RZ ;  /* 0x0000000100007810 */ /* 0x000fe40007ffe0ff */
[----:B-1----:R-:W-:Y:S02]  /*12c0*/  IADD3 R5, PT, PT, R2, UR4, RZ ;  /* 0x0000000402057c10 */ /* 0x002fe4000fffe0ff */
[----:B------:R-:W-:-:S03]  /*12d0*/  ISETP.NE.AND P0, PT, R0, UR7, PT ;  /* 0x0000000700007c0c */ /* 0x000fc6000bf05270 */
[----:B-1----:R-:W-:-:S05]  /*12e0*/  IMAD.WIDE R4, R5, 0x4, R6 ;  /* 0x0000000405047825 */ /* 0x002fca00078e0206 */
[----:B-----5:R1:W-:Y:S05]  /*12f0*/  STG.E desc[UR16][R4.64], R13 ;  /* 0x0000000d04007986 */ /* 0x0203ea000c101910 */
[----:B------:R-:W-:Y:S05]  /*1300*/  @!P0 EXIT ;  /* 0x000000000000894d */ /* 0x000fea0003800000 */
[----:B------:R-:W-:Y:S01]  /*1310*/  UIADD3 UR4, UPT, UPT, UR4, 0x1, URZ ;  /* 0x0000000104047890 */ /* 0x000fe2000fffe0ff */
[----:B------:R-:W-:Y:S11]  /*1320*/  BRA `(.L_x_14) ;  /* 0xfffffffc00e07947 */ /* 0x000ff6000383ffff */
.L_x_0:
        /* <DEDUP_REMOVED lines=8> */
.L_x_16:
        /* <DEDUP_REMOVED lines=30> */
.L_x_15:
[----:B------:R-:W-:Y:S05]  /*1590*/  @!P0 EXIT ;  /* 0x000000000000894d */ /* 0x000fea0003800000 */
[----:B------:R-:W-:Y:S02]  /*15a0*/  UISETP.GE.U32.AND UP0, UPT, UR8, 0x8, UPT ;  /* 0x000000080800788c */ /* 0x000fe4000bf06070 */
[----:B------:R-:W-:-:S06]  /*15b0*/  ULOP3.LUT UR5, UR7, 0x7, URZ, 0xc0, !UPT ;  /* 0x0000000707057892 */ /* 0x000fcc000f8ec0ff */
[----:B------:R-:W-:Y:S01]  /*15c0*/  ISETP.NE.AND P0, PT, RZ, UR5, PT ;  /* 0x00000005ff007c0c */ /* 0x000fe2000bf05270 */
[----:B------:R-:W-:-:S12]  /*15d0*/  BRA.U !UP0, `(.L_x_17) ;  /* 0x0000000108407547 */ /* 0x000fd8000b800000 */
[----:B---3--:R-:W2:Y:S01]  /*15e0*/  LDG.E R3, desc[UR16][R12.64] ;  /* 0x000000100c037981 */ /* 0x008ea2000c1e1900 */
[----:B------:R-:W1:Y:S01]  /*15f0*/  LDC.64 R4, c[0x0][0x398] ;  /* 0x0000e600ff047b82 */ /* 0x000e620000000a00 */
[----:B------:R-:W-:-:S05]  /*1600*/  IADD3 R7, PT, PT, R2, UR4, RZ ;  /* 0x0000000402077c10 */ /* 0x000fca000fffe0ff */
        /* <DEDUP_REMOVED lines=13> */
.L_x_17:
        /* <DEDUP_REMOVED lines=15> */
.L_x_18:
[----:B------:R-:W-:Y:S05]  /*17d0*/  @!P0 EXIT ;  /* 0x000000000000894d */ /* 0x000fea0003800000 */
[----:B0-----:R0:W5:Y:S01]  /*17e0*/  LDG.E R13, desc[UR16][R12.64] ;  /* 0x000000100c0d7981 */ /* 0x001162000c1e1900 */
[----:B-123--:R-:W1:Y:S01]  /*17f0*/  LDC.64 R6, c[0x0][0x398] ;  /* 0x0000e600ff067b82 */ /* 0x00ee620000000a00 */
[----:B------:R-:W-:-:S05]  /*1800*/  UMOV UR5, URZ ;  /* 0x000000ff00057c82 */ /* 0x000fca0008000000 */
.L_x_19:
[----:B--2---:R-:W-:Y:S01]  /*1810*/  IADD3 R5, PT, PT, R2, UR4, RZ ;  /* 0x0000000402057c10 */ /* 0x004fe2000fffe0ff */
[----:B------:R-:W-:Y:S02]  /*1820*/  UIADD3 UR5, UPT, UPT, UR5, 0x1, URZ ;  /* 0x0000000105057890 */ /* 0x000fe4000fffe0ff */
[----:B------:R-:W-:Y:S02]  /*1830*/  UIADD3 UR4, UPT, UPT, UR4, 0x1, URZ ;  /* 0x0000000104047890 */ /* 0x000fe4000fffe0ff */
[----:B-1----:R-:W-:Y:S01]  /*1840*/  IMAD.WIDE R4, R5, 0x4, R6 ;  /* 0x0000000405047825 */ /* 0x002fe200078e0206 */
[----:B------:R-:W-:-:S04]  /*1850*/  UISETP.NE.AND UP0, UPT, UR5, UR7, UPT ;  /* 0x000000070500728c */ /* 0x000fc8000bf05270 */
[----:B-----5:R2:W-:Y:S05]  /*1860*/  STG.E desc[UR16][R4.64], R13 ;  /* 0x0000000d04007986 */ /* 0x0205ea000c101910 */
[----:B------:R-:W-:Y:S05]  /*1870*/  BRA.U UP0, `(.L_x_19) ;  /* 0xfffffffd00e47547 */ /* 0x000fea000b83ffff */
[----:B------:R-:W-:Y:S05]  /*1880*/  EXIT ;  /* 0x000000000000794d */ /* 0x000fea0003800000 */
.L_x_20:
[----:B------:R-:W-:-:S00]  /*1890*/  BRA `(.L_x_20) ;  /* 0xfffffffc00fc7947 */ /* 0x000fc0000383ffff */
[----:B------:R-:W-:-:S00]  /*18a0*/  NOP ;  /* 0x0000000000007918 */ /* 0x000fc00000000000 */
        /* <DEDUP_REMOVED lines=13> */
.L_x_21:


//--------------------- .nv.shared.reserved.0     --------------------------
	.section	.nv.shared.reserved.0,"aw",@nobits
	.weak		__nv_reservedSMEM_offset_0_alias
	.size		__nv_reservedSMEM_offset_0_alias, 0, 64
	.other		__nv_reservedSMEM_offset_0_alias,@"STO_CUDA_RESERVED_SHARED STV_DEFAULT"
__nv_reservedSMEM_offset_0_alias:
	.zero		0
	.zero		64


//--------------------- .nv.constant0._Z13conv2d_kernelPKfS0_S0_Pfiiiii --------------------------
	.section	.nv.constant0._Z13conv2d_kernelPKfS0_S0_Pfiiiii,"a",@progbits
	.sectionflags	@""
	.align	4
.nv.constant0._Z13conv2d_kernelPKfS0_S0_Pfiiiii:
	.zero		948


//--------------------- SYMBOLS --------------------------

	.type		.nv.reservedSmem.offset0,@object
	.size		.nv.reservedSmem.offset0,0x4
